
	.version 2.3
	.target sm_20
	.address_size 64
	// compiled with /sciclone/data20/adwait/software/cuda/open64/lib//be
	// nvopencc 4.0 built on 2011-05-12

	//-----------------------------------------------------------
	// Compiling kmeans_cuda.cpp3.i (/local/scr/adwait/TMPDIR/ccBI#.PIv00k)
	//-----------------------------------------------------------

	//-----------------------------------------------------------
	// Options:
	//-----------------------------------------------------------
	//  Target:ptx, ISA:sm_20, Endian:little, Pointer Size:64
	//  -O3	(Optimization level)
	//  -g0	(Debug level)
	//  -m2	(Report advisories)
	//-----------------------------------------------------------

	.file	1	"<command-line>"
	.file	2	"kmeans_cuda.cudafe2.gpu"
	.file	3	"/usr/lib/gcc/x86_64-redhat-linux/4.4.6/include/stddef.h"
	.file	4	"/sciclone/data20/adwait/software/cuda/include/crt/device_runtime.h"
	.file	5	"/sciclone/data20/adwait/software/cuda/include/host_defines.h"
	.file	6	"/sciclone/data20/adwait/software/cuda/include/builtin_types.h"
	.file	7	"/sciclone/data20/adwait/software/cuda/include/device_types.h"
	.file	8	"/sciclone/data20/adwait/software/cuda/include/driver_types.h"
	.file	9	"/sciclone/data20/adwait/software/cuda/include/surface_types.h"
	.file	10	"/sciclone/data20/adwait/software/cuda/include/texture_types.h"
	.file	11	"/sciclone/data20/adwait/software/cuda/include/vector_types.h"
	.file	12	"/sciclone/data20/adwait/software/cuda/include/device_launch_parameters.h"
	.file	13	"/sciclone/data20/adwait/software/cuda/include/crt/storage_class.h"
	.file	14	"/usr/include/bits/types.h"
	.file	15	"/usr/include/time.h"
	.file	16	"kmeans_cuda_kernel.cu"
	.file	17	"/sciclone/data20/adwait/software/cuda/include/common_functions.h"
	.file	18	"/sciclone/data20/adwait/software/cuda/include/math_functions.h"
	.file	19	"/sciclone/data20/adwait/software/cuda/include/math_constants.h"
	.file	20	"/sciclone/data20/adwait/software/cuda/include/device_functions.h"
	.file	21	"/sciclone/data20/adwait/software/cuda/include/sm_11_atomic_functions.h"
	.file	22	"/sciclone/data20/adwait/software/cuda/include/sm_12_atomic_functions.h"
	.file	23	"/sciclone/data20/adwait/software/cuda/include/sm_13_double_functions.h"
	.file	24	"/sciclone/data20/adwait/software/cuda/include/sm_20_atomic_functions.h"
	.file	25	"/sciclone/data20/adwait/software/cuda/include/sm_20_intrinsics.h"
	.file	26	"/sciclone/data20/adwait/software/cuda/include/surface_functions.h"
	.file	27	"/sciclone/data20/adwait/software/cuda/include/texture_fetch_functions.h"
	.file	28	"/sciclone/data20/adwait/software/cuda/include/math_functions_dbl_ptx3.h"


	.entry _Z14invert_mappingPfS_ii (
		.param .u64 __cudaparm__Z14invert_mappingPfS_ii_input,
		.param .u64 __cudaparm__Z14invert_mappingPfS_ii_output,
		.param .s32 __cudaparm__Z14invert_mappingPfS_ii_npoints,
		.param .s32 __cudaparm__Z14invert_mappingPfS_ii_nfeatures)
	{
	.reg .u32 %r<15>;
	.reg .u64 %rd<12>;
	.reg .f32 %f<3>;
	.reg .pred %p<5>;
	.loc	16	37	0
$LDWbegin__Z14invert_mappingPfS_ii:
	mov.u32 	%r1, %ctaid.x;
	mov.u32 	%r2, %ntid.x;
	mul.lo.u32 	%r3, %r1, %r2;
	mov.u32 	%r4, %tid.x;
	add.u32 	%r5, %r4, %r3;
	ld.param.s32 	%r6, [__cudaparm__Z14invert_mappingPfS_ii_npoints];
	setp.le.s32 	%p1, %r6, %r5;
	@%p1 bra 	$Lt_0_2050;
	ld.param.s32 	%r7, [__cudaparm__Z14invert_mappingPfS_ii_nfeatures];
	mov.u32 	%r8, 0;
	setp.le.s32 	%p2, %r7, %r8;
	@%p2 bra 	$Lt_0_2562;
	mov.s32 	%r9, %r7;
	mul.lo.s32 	%r10, %r7, %r5;
	mov.s32 	%r11, %r10;
	add.s32 	%r12, %r10, %r7;
	cvt.s64.s32 	%rd1, %r6;
	mul.wide.s32 	%rd2, %r6, 4;
	ld.param.u64 	%rd3, [__cudaparm__Z14invert_mappingPfS_ii_output];
	cvt.s64.s32 	%rd4, %r5;
	mul.wide.s32 	%rd5, %r5, 4;
	add.u64 	%rd6, %rd3, %rd5;
	ld.param.u64 	%rd7, [__cudaparm__Z14invert_mappingPfS_ii_input];
	cvt.s64.s32 	%rd8, %r10;
	mul.wide.s32 	%rd9, %r10, 4;
	add.u64 	%rd10, %rd7, %rd9;
	mov.s32 	%r13, %r9;
$Lt_0_3074:
 //<loop> Loop body line 37, nesting depth: 1, estimated iterations: unknown
	.loc	16	44	0
	ld.global.f32 	%f1, [%rd10+0];
	st.global.f32 	[%rd6+0], %f1;
	add.s32 	%r11, %r11, 1;
	add.u64 	%rd10, %rd10, 4;
	add.u64 	%rd6, %rd2, %rd6;
	setp.ne.s32 	%p3, %r11, %r12;
	@%p3 bra 	$Lt_0_3074;
$Lt_0_2562:
$Lt_0_2050:
	.loc	16	46	0
	exit;
$LDWend__Z14invert_mappingPfS_ii:
	} // _Z14invert_mappingPfS_ii
	.global .texref t_features;
	.const .align 4 .b8 c_clusters[4352];

	.entry _Z11kmeansPointPfiiiPiS_S_S0_ (
		.param .u64 __cudaparm__Z11kmeansPointPfiiiPiS_S_S0__features,
		.param .s32 __cudaparm__Z11kmeansPointPfiiiPiS_S_S0__nfeatures,
		.param .s32 __cudaparm__Z11kmeansPointPfiiiPiS_S_S0__npoints,
		.param .s32 __cudaparm__Z11kmeansPointPfiiiPiS_S_S0__nclusters,
		.param .u64 __cudaparm__Z11kmeansPointPfiiiPiS_S_S0__membership,
		.param .u64 __cudaparm__Z11kmeansPointPfiiiPiS_S_S0__clusters,
		.param .u64 __cudaparm__Z11kmeansPointPfiiiPiS_S_S0__block_clusters,
		.param .u64 __cudaparm__Z11kmeansPointPfiiiPiS_S_S0__block_deltas)
	{
	.reg .u32 %r<35>;
	.reg .u64 %rd<10>;
	.reg .f32 %f<11>;
	.reg .pred %p<8>;
	.loc	16	65	0
$LDWbegin__Z11kmeansPointPfiiiPiS_S_S0_:
	mov.u32 	%r1, %nctaid.x;
	mov.u32 	%r2, %ctaid.y;
	mul.lo.u32 	%r3, %r1, %r2;
	mov.u32 	%r4, %ctaid.x;
	add.u32 	%r5, %r4, %r3;
	mov.u32 	%r6, %ntid.x;
	mul.lo.u32 	%r7, %r6, %r5;
	mov.u32 	%r8, %ntid.y;
	mul.lo.u32 	%r9, %r8, %r7;
	mov.u32 	%r10, %tid.x;
	add.u32 	%r11, %r10, %r9;
	ld.param.s32 	%r12, [__cudaparm__Z11kmeansPointPfiiiPiS_S_S0__npoints];
	setp.gt.u32 	%p1, %r12, %r11;
	@!%p1 bra 	$Lt_1_4866;
	ld.param.s32 	%r13, [__cudaparm__Z11kmeansPointPfiiiPiS_S_S0__nclusters];
	mov.u32 	%r14, 0;
	setp.le.s32 	%p2, %r13, %r14;
	@%p2 bra 	$Lt_1_8194;
	mov.s32 	%r15, %r13;
	ld.param.s32 	%r16, [__cudaparm__Z11kmeansPointPfiiiPiS_S_S0__nfeatures];
	mov.s32 	%r17, 0;
	setp.gt.s32 	%p3, %r16, %r17;
	mov.s32 	%r18, 0;
	mov.f32 	%f1, 0f7f7fffff;     	// 3.40282e+38
	mov.s32 	%r19, -1;
	mov.u64 	%rd1, c_clusters;
	mov.s32 	%r20, %r15;
$Lt_1_5634:
 //<loop> Loop body line 65, nesting depth: 1, estimated iterations: unknown
	@!%p3 bra 	$Lt_1_8450;
	mov.s32 	%r21, %r16;
	mul.lo.s32 	%r22, %r16, %r18;
	mov.s32 	%r23, %r22;
	add.s32 	%r24, %r22, %r16;
	cvt.s64.s32 	%rd2, %r22;
	mul.wide.s32 	%rd3, %r22, 4;
	add.u64 	%rd4, %rd1, %rd3;
	mov.s32 	%r25, %r11;
	mov.f32 	%f2, 0f00000000;     	// 0
	mov.s32 	%r26, %r21;
$Lt_1_6402:
 //<loop> Loop body line 65, nesting depth: 2, estimated iterations: unknown
	.loc	16	89	0
	mov.u32 	%r27, %r25;
	mov.s32 	%r28, 0;
	mov.u32 	%r29, %r28;
	mov.s32 	%r30, 0;
	mov.u32 	%r31, %r30;
	mov.s32 	%r32, 0;
	mov.u32 	%r33, %r32;
	tex.1d.v4.f32.s32 {%f3,%f4,%f5,%f6},[t_features,{%r27,%r29,%r31,%r33}];
	mov.f32 	%f7, %f3;
	.loc	16	91	0
	ld.const.f32 	%f8, [%rd4+0];
	sub.f32 	%f9, %f7, %f8;
	fma.rn.f32 	%f2, %f9, %f9, %f2;
	add.s32 	%r23, %r23, 1;
	add.u64 	%rd4, %rd4, 4;
	add.s32 	%r25, %r25, %r12;
	setp.ne.s32 	%p4, %r23, %r24;
	@%p4 bra 	$Lt_1_6402;
	bra.uni 	$Lt_1_5890;
$Lt_1_8450:
	mov.f32 	%f2, 0f00000000;     	// 0
$Lt_1_5890:
	setp.lt.f32 	%p5, %f2, %f1;
	@!%p5 bra 	$Lt_1_6914;
	.loc	16	98	0
	mov.f32 	%f1, %f2;
	.loc	16	99	0
	mov.s32 	%r19, %r18;
$Lt_1_6914:
	add.s32 	%r18, %r18, 1;
	setp.ne.s32 	%p6, %r13, %r18;
	@%p6 bra 	$Lt_1_5634;
	bra.uni 	$Lt_1_4610;
$Lt_1_8194:
	mov.s32 	%r19, -1;
	bra.uni 	$Lt_1_4610;
$Lt_1_4866:
	mov.s32 	%r19, -1;
$Lt_1_4610:
	@!%p1 bra 	$Lt_1_7682;
	.loc	16	121	0
	ld.param.u64 	%rd5, [__cudaparm__Z11kmeansPointPfiiiPiS_S_S0__membership];
	cvt.u64.u32 	%rd6, %r11;
	mul.wide.u32 	%rd7, %r11, 4;
	add.u64 	%rd8, %rd5, %rd7;
	st.global.s32 	[%rd8+0], %r19;
$Lt_1_7682:
	.loc	16	184	0
	exit;
$LDWend__Z11kmeansPointPfiiiPiS_S_S0_:
	} // _Z11kmeansPointPfiiiPiS_S_S0_
	.global .texref t_features_flipped;
	.global .texref t_clusters;



// ===== COMPILED SASS (sm_100) =====

	.target	sm_100

	.elftype	@"ET_EXEC"


//--------------------- .note.nv.tkinfo           --------------------------
	.section	.note.nv.tkinfo,"",@"SHT_NOTE"
	.sectionflags	@"SHF_NOTE_NV_TKINFO"
	.tkinfo
        /*0018*/ 	.word	0x00000002
        /*0030*/ 	.string	""
        /*0030*/ 	.string	"ptxas"
        /*0030*/ 	.string	"Cuda compilation tools, release 13.0, V13.0.88"
        /*0030*/ 	.string	"Build cuda_13.0.r13.0/compiler.36424714_0"
        /*0030*/ 	.string	"-arch sm_100 "



//--------------------- .note.nv.cuinfo           --------------------------
	.section	.note.nv.cuinfo,"",@"SHT_NOTE"
	.sectionflags	@"SHF_NOTE_NV_CUINFO"
        /*0018*/ 	.short	0x0002
        /*001a*/ 	.short	0x0014
        /*001c*/ 	.short	0x0082
	.zero		2


//--------------------- .nv.info                  --------------------------
	.section	.nv.info,"",@"SHT_CUDA_INFO"
	.align	4


	//----- nvinfo : EIATTR_REGCOUNT
	.align		4
        /*0000*/ 	.byte	0x04, 0x2f
        /*0002*/ 	.short	(.L_2 - .L_1)
	.align		4
.L_1:
        /*0004*/ 	.word	index@(_Z14invert_mappingPfS_ii)
        /*0008*/ 	.word	0x0000000e


	//----- nvinfo : EIATTR_FRAME_SIZE
	.align		4
.L_2:
        /*000c*/ 	.byte	0x04, 0x11
        /*000e*/ 	.short	(.L_4 - .L_3)
	.align		4
.L_3:
        /*0010*/ 	.word	index@(_Z14invert_mappingPfS_ii)
        /*0014*/ 	.word	0x00000000


	//----- nvinfo : EIATTR_REGCOUNT
	.align		4
.L_4:
        /*0018*/ 	.byte	0x04, 0x2f
        /*001a*/ 	.short	(.L_6 - .L_5)
	.align		4
.L_5:
        /*001c*/ 	.word	index@(_Z11kmeansPointPfiiiPiS_S_S0_)
        /*0020*/ 	.word	0x0000000d


	//----- nvinfo : EIATTR_FRAME_SIZE
	.align		4
.L_6:
        /*0024*/ 	.byte	0x04, 0x11
        /*0026*/ 	.short	(.L_8 - .L_7)
	.align		4
.L_7:
        /*0028*/ 	.word	index@(_Z11kmeansPointPfiiiPiS_S_S0_)
        /*002c*/ 	.word	0x00000000


	//----- nvinfo : EIATTR_MIN_STACK_SIZE
	.align		4
.L_8:
        /*0030*/ 	.byte	0x04, 0x12
        /*0032*/ 	.short	(.L_10 - .L_9)
	.align		4
.L_9:
        /*0034*/ 	.word	index@(_Z11kmeansPointPfiiiPiS_S_S0_)
        /*0038*/ 	.word	0x00000000


	//----- nvinfo : EIATTR_MIN_STACK_SIZE
	.align		4
.L_10:
        /*003c*/ 	.byte	0x04, 0x12
        /*003e*/ 	.short	(.L_12 - .L_11)
	.align		4
.L_11:
        /*0040*/ 	.word	index@(_Z14invert_mappingPfS_ii)
        /*0044*/ 	.word	0x00000000
.L_12:


//--------------------- .nv.compat                --------------------------
	.section	.nv.compat,"",@"SHT_CUDA_COMPAT_INFO"
	.align	4
        /*0000*/ 	.byte	0x02, 0x09, 0x00, 0x00, 0x02, 0x02, 0x02, 0x00, 0x02, 0x05, 0x05, 0x00, 0x03, 0x07, 0x01, 0x01
        /*0010*/ 	.byte	0x02, 0x03, 0x00, 0x00, 0x02, 0x06, 0x01, 0x00, 0x04, 0x0b, 0x08, 0x00, 0x09, 0x00, 0x00, 0x00
        /*0020*/ 	.byte	0x00, 0x00, 0x00, 0x00


//--------------------- .nv.info._Z11kmeansPointPfiiiPiS_S_S0_ --------------------------
	.section	.nv.info._Z11kmeansPointPfiiiPiS_S_S0_,"",@"SHT_CUDA_INFO"
	.sectionflags	@""
	.align	4


	//----- nvinfo : EIATTR_CUDA_API_VERSION
	.align		4
        /*0000*/ 	.byte	0x04, 0x37
        /*0002*/ 	.short	(.L_14 - .L_13)
.L_13:
        /*0004*/ 	.word	0x00000082


	//----- nvinfo : EIATTR_KPARAM_INFO
	.align		4
.L_14:
        /*0008*/ 	.byte	0x04, 0x17
        /*000a*/ 	.short	(.L_16 - .L_15)
.L_15:
        /*000c*/ 	.word	0x00000000
        /*0010*/ 	.short	0x0007
        /*0012*/ 	.short	0x0030
        /*0014*/ 	.byte	0x00, 0xf0, 0x21, 0x00


	//----- nvinfo : EIATTR_KPARAM_INFO
	.align		4
.L_16:
        /*0018*/ 	.byte	0x04, 0x17
        /*001a*/ 	.short	(.L_18 - .L_17)
.L_17:
        /*001c*/ 	.word	0x00000000
        /*0020*/ 	.short	0x0006
        /*0022*/ 	.short	0x0028
        /*0024*/ 	.byte	0x00, 0xf0, 0x21, 0x00


	//----- nvinfo : EIATTR_KPARAM_INFO
	.align		4
.L_18:
        /*0028*/ 	.byte	0x04, 0x17
        /*002a*/ 	.short	(.L_20 - .L_19)
.L_19:
        /*002c*/ 	.word	0x00000000
        /*0030*/ 	.short	0x0005
        /*0032*/ 	.short	0x0020
        /*0034*/ 	.byte	0x00, 0xf0, 0x21, 0x00


	//----- nvinfo : EIATTR_KPARAM_INFO
	.align		4
.L_20:
        /*0038*/ 	.byte	0x04, 0x17
        /*003a*/ 	.short	(.L_22 - .L_21)
.L_21:
        /*003c*/ 	.word	0x00000000
        /*0040*/ 	.short	0x0004
        /*0042*/ 	.short	0x0018
        /*0044*/ 	.byte	0x00, 0xf0, 0x21, 0x00


	//----- nvinfo : EIATTR_KPARAM_INFO
	.align		4
.L_22:
        /*0048*/ 	.byte	0x04, 0x17
        /*004a*/ 	.short	(.L_24 - .L_23)
.L_23:
        /*004c*/ 	.word	0x00000000
        /*0050*/ 	.short	0x0003
        /*0052*/ 	.short	0x0010
        /*0054*/ 	.byte	0x00, 0xf0, 0x11, 0x00


	//----- nvinfo : EIATTR_KPARAM_INFO
	.align		4
.L_24:
        /*0058*/ 	.byte	0x04, 0x17
        /*005a*/ 	.short	(.L_26 - .L_25)
.L_25:
        /*005c*/ 	.word	0x00000000
        /*0060*/ 	.short	0x0002
        /*0062*/ 	.short	0x000c
        /*0064*/ 	.byte	0x00, 0xf0, 0x11, 0x00


	//----- nvinfo : EIATTR_KPARAM_INFO
	.align		4
.L_26:
        /*0068*/ 	.byte	0x04, 0x17
        /*006a*/ 	.short	(.L_28 - .L_27)
.L_27:
        /*006c*/ 	.word	0x00000000
        /*0070*/ 	.short	0x0001
        /*0072*/ 	.short	0x0008
        /*0074*/ 	.byte	0x00, 0xf0, 0x11, 0x00


	//----- nvinfo : EIATTR_KPARAM_INFO
	.align		4
.L_28:
        /*0078*/ 	.byte	0x04, 0x17
        /*007a*/ 	.short	(.L_30 - .L_29)
.L_29:
        /*007c*/ 	.word	0x00000000
        /*0080*/ 	.short	0x0000
        /*0082*/ 	.short	0x0000
        /*0084*/ 	.byte	0x00, 0xf0, 0x21, 0x00


	//----- nvinfo : EIATTR_SPARSE_MMA_MASK
	.align		4
.L_30:
        /*0088*/ 	.byte	0x03, 0x50
        /*008a*/ 	.short	0x0000


	//----- nvinfo : EIATTR_MAXREG_COUNT
	.align		4
        /*008c*/ 	.byte	0x03, 0x1b
        /*008e*/ 	.short	0x00ff


	//----- nvinfo : EIATTR_MERCURY_ISA_VERSION
	.align		4
        /*0090*/ 	.byte	0x03, 0x5f
        /*0092*/ 	.short	0x0101


	//----- nvinfo : EIATTR_VRC_CTA_INIT_COUNT
	.align		4
        /*0094*/ 	.byte	0x02, 0x4a
	.zero		1
	.zero		1


	//----- nvinfo : EIATTR_EXIT_INSTR_OFFSETS
	.align		4
        /*0098*/ 	.byte	0x04, 0x1c
        /*009a*/ 	.short	(.L_32 - .L_31)


	//   ....[0]....
.L_31:
        /*009c*/ 	.word	0x00000700


	//   ....[1]....
        /*00a0*/ 	.word	0x00000750


	//----- nvinfo : EIATTR_CRS_STACK_SIZE
	.align		4
.L_32:
        /*00a4*/ 	.byte	0x04, 0x1e
        /*00a6*/ 	.short	(.L_34 - .L_33)
.L_33:
        /*00a8*/ 	.word	0x00000000


	//----- nvinfo : EIATTR_CBANK_PARAM_SIZE
	.align		4
.L_34:
        /*00ac*/ 	.byte	0x03, 0x19
        /*00ae*/ 	.short	0x0038


	//----- nvinfo : EIATTR_PARAM_CBANK
	.align		4
        /*00b0*/ 	.byte	0x04, 0x0a
        /*00b2*/ 	.short	(.L_36 - .L_35)
	.align		4
.L_35:
        /*00b4*/ 	.word	index@(.nv.constant0._Z11kmeansPointPfiiiPiS_S_S0_)
        /*00b8*/ 	.short	0x0380
        /*00ba*/ 	.short	0x0038


	//----- nvinfo : EIATTR_SW_WAR
	.align		4
.L_36:
        /*00bc*/ 	.byte	0x04, 0x36
        /*00be*/ 	.short	(.L_38 - .L_37)
.L_37:
        /*00c0*/ 	.word	0x00000008


	//----- nvinfo : EIATTR_BINDLESS_TEXTURE_BANK
	.align		4
.L_38:
        /*00c4*/ 	.byte	0x02, 0x15
	.zero		1
	.zero		1


	//----- nvinfo : EIATTR_BINDLESS_SURFACE_BANK
	.align		4
        /*00c8*/ 	.byte	0x02, 0x16
	.zero		1
	.zero		1


//--------------------- .nv.info._Z14invert_mappingPfS_ii --------------------------
	.section	.nv.info._Z14invert_mappingPfS_ii,"",@"SHT_CUDA_INFO"
	.sectionflags	@""
	.align	4


	//----- nvinfo : EIATTR_CUDA_API_VERSION
	.align		4
        /*0000*/ 	.byte	0x04, 0x37
        /*0002*/ 	.short	(.L_40 - .L_39)
.L_39:
        /*0004*/ 	.word	0x00000082


	//----- nvinfo : EIATTR_KPARAM_INFO
	.align		4
.L_40:
        /*0008*/ 	.byte	0x04, 0x17
        /*000a*/ 	.short	(.L_42 - .L_41)
.L_41:
        /*000c*/ 	.word	0x00000000
        /*0010*/ 	.short	0x0003
        /*0012*/ 	.short	0x0014
        /*0014*/ 	.byte	0x00, 0xf0, 0x11, 0x00


	//----- nvinfo : EIATTR_KPARAM_INFO
	.align		4
.L_42:
        /*0018*/ 	.byte	0x04, 0x17
        /*001a*/ 	.short	(.L_44 - .L_43)
.L_43:
        /*001c*/ 	.word	0x00000000
        /*0020*/ 	.short	0x0002
        /*0022*/ 	.short	0x0010
        /*0024*/ 	.byte	0x00, 0xf0, 0x11, 0x00


	//----- nvinfo : EIATTR_KPARAM_INFO
	.align		4
.L_44:
        /*0028*/ 	.byte	0x04, 0x17
        /*002a*/ 	.short	(.L_46 - .L_45)
.L_45:
        /*002c*/ 	.word	0x00000000
        /*0030*/ 	.short	0x0001
        /*0032*/ 	.short	0x0008
        /*0034*/ 	.byte	0x00, 0xf0, 0x21, 0x00


	//----- nvinfo : EIATTR_KPARAM_INFO
	.align		4
.L_46:
        /*0038*/ 	.byte	0x04, 0x17
        /*003a*/ 	.short	(.L_48 - .L_47)
.L_47:
        /*003c*/ 	.word	0x00000000
        /*0040*/ 	.short	0x0000
        /*0042*/ 	.short	0x0000
        /*0044*/ 	.byte	0x00, 0xf0, 0x21, 0x00


	//----- nvinfo : EIATTR_SPARSE_MMA_MASK
	.align		4
.L_48:
        /*0048*/ 	.byte	0x03, 0x50
        /*004a*/ 	.short	0x0000


	//----- nvinfo : EIATTR_MAXREG_COUNT
	.align		4
        /*004c*/ 	.byte	0x03, 0x1b
        /*004e*/ 	.short	0x00ff


	//----- nvinfo : EIATTR_MERCURY_ISA_VERSION
	.align		4
        /*0050*/ 	.byte	0x03, 0x5f
        /*0052*/ 	.short	0x0101


	//----- nvinfo : EIATTR_VRC_CTA_INIT_COUNT
	.align		4
        /*0054*/ 	.byte	0x02, 0x4a
	.zero		1
	.zero		1


	//----- nvinfo : EIATTR_EXIT_INSTR_OFFSETS
	.align		4
        /*0058*/ 	.byte	0x04, 0x1c
        /*005a*/ 	.short	(.L_50 - .L_49)


	//   ....[0]....
.L_49:
        /*005c*/ 	.word	0x00000070


	//   ....[1]....
        /*0060*/ 	.word	0x000000a0


	//   ....[2]....
        /*0064*/ 	.word	0x000001e0


	//----- nvinfo : EIATTR_CRS_STACK_SIZE
	.align		4
.L_50:
        /*0068*/ 	.byte	0x04, 0x1e
        /*006a*/ 	.short	(.L_52 - .L_51)
.L_51:
        /*006c*/ 	.word	0x00000000


	//----- nvinfo : EIATTR_CBANK_PARAM_SIZE
	.align		4
.L_52:
        /*0070*/ 	.byte	0x03, 0x19
        /*0072*/ 	.short	0x0018


	//----- nvinfo : EIATTR_PARAM_CBANK
	.align		4
        /*0074*/ 	.byte	0x04, 0x0a
        /*0076*/ 	.short	(.L_54 - .L_53)
	.align		4
.L_53:
        /*0078*/ 	.word	index@(.nv.constant0._Z14invert_mappingPfS_ii)
        /*007c*/ 	.short	0x0380
        /*007e*/ 	.short	0x0018


	//----- nvinfo : EIATTR_SW_WAR
	.align		4
.L_54:
        /*0080*/ 	.byte	0x04, 0x36
        /*0082*/ 	.short	(.L_56 - .L_55)
.L_55:
        /*0084*/ 	.word	0x00000008
.L_56:


//--------------------- .nv.callgraph             --------------------------
	.section	.nv.callgraph,"",@"SHT_CUDA_CALLGRAPH"
	.align	4
	.sectionentsize	8
	.align		4
        /*0000*/ 	.word	0x00000000
	.align		4
        /*0004*/ 	.word	0xffffffff
	.align		4
        /*0008*/ 	.word	0x00000000
	.align		4
        /*000c*/ 	.word	0xfffffffe
	.align		4
        /*0010*/ 	.word	0x00000000
	.align		4
        /*0014*/ 	.word	0xfffffffd
	.align		4
        /*0018*/ 	.word	0x00000000
	.align		4
        /*001c*/ 	.word	0xfffffffc


//--------------------- .nv.constant3             --------------------------
	.section	.nv.constant3,"a",@progbits
	.align	4
.nv.constant3:
	.type		c_clusters,@object
	.size		c_clusters,(.L_0 - c_clusters)
c_clusters:
	.zero		4352
.L_0:


//--------------------- .nv.constant0._Z11kmeansPointPfiiiPiS_S_S0_ --------------------------
	.section	.nv.constant0._Z11kmeansPointPfiiiPiS_S_S0_,"a",@progbits
	.sectionflags	@""
	.align	4
.nv.constant0._Z11kmeansPointPfiiiPiS_S_S0_:
	.zero		960
	.align		4
        /*03c0*/ 	.word	[20@lo(0x0)=t_features]


//--------------------- .text._Z11kmeansPointPfiiiPiS_S_S0_ --------------------------
	.section	.text._Z11kmeansPointPfiiiPiS_S_S0_,"ax",@progbits
	.align	128
.text._Z11kmeansPointPfiiiPiS_S_S0_:
        .type           _Z11kmeansPointPfiiiPiS_S_S0_,@function
        .size           _Z11kmeansPointPfiiiPiS_S_S0_,(.L_x_14 - _Z11kmeansPointPfiiiPiS_S_S0_)
        .other          _Z11kmeansPointPfiiiPiS_S_S0_,@"STO_CUDA_ENTRY STV_DEFAULT"
_Z11kmeansPointPfiiiPiS_S_S0_:
[----:B------:R-:W-:Y:S08]  /*0000*/  LDC R1, c[0x0][0x37c] ;  /* 0x0000df00ff017b82 */ /* 0x000ff00000000800 */
[----:B------:R-:W-:Y:S01]  /*0010*/  S2UR UR5, SR_CTAID.Y ;  /* 0x00000000000579c3 */ /* 0x000fe20000002600 */
[----:B------:R-:W0:Y:S01]  /*0020*/  S2R R0, SR_TID.X ;  /* 0x0000000000007919 */ /* 0x000e220000002100 */
[----:B------:R-:W1:Y:S01]  /*0030*/  LDCU UR4, c[0x0][0x370] ;  /* 0x00006e00ff0477ac */ /* 0x000e620008000800 */
[----:B------:R-:W-:Y:S01]  /*0040*/  BSSY.RECONVERGENT B0, `(.L_x_0) ;  /* 0x000006b000007945 */ /* 0x000fe20003800200 */
[----:B------:R-:W2:Y:S04]  /*0050*/  LDCU UR7, c[0x0][0x360] ;  /* 0x00006c00ff0777ac */ /* 0x000ea80008000800 */
[----:B------:R-:W1:Y:S01]  /*0060*/  S2UR UR6, SR_CTAID.X ;  /* 0x00000000000679c3 */ /* 0x000e620000002500 */
[----:B------:R-:W3:Y:S07]  /*0070*/  LDCU UR8, c[0x0][0x38c] ;  /* 0x00007180ff0877ac */ /* 0x000eee0008000800 */
[----:B------:R-:W0:Y:S01]  /*0080*/  LDC R5, c[0x0][0x364] ;  /* 0x0000d900ff057b82 */ /* 0x000e220000000800 */
[----:B-1----:R-:W-:-:S04]  /*0090*/  UIMAD UR4, UR4, UR5, UR6 ;  /* 0x00000005040472a4 */ /* 0x002fc8000f8e0206 */
[----:B--2---:R-:W-:-:S06]  /*00a0*/  UIMAD UR4, UR4, UR7, URZ ;  /* 0x00000007040472a4 */ /* 0x004fcc000f8e02ff */
[----:B0-----:R-:W-:-:S05]  /*00b0*/  IMAD R5, R5, UR4, R0 ;  /* 0x0000000405057c24 */ /* 0x001fca000f8e0200 */
[----:B---3--:R-:W-:-:S13]  /*00c0*/  ISETP.GE.U32.AND P1, PT, R5, UR8, PT ;  /* 0x0000000805007c0c */ /* 0x008fda000bf26070 */
[----:B------:R-:W-:Y:S05]  /*00d0*/  @P1 BRA `(.L_x_1) ;  /* 0x0000000400801947 */ /* 0x000fea0003800000 */
[----:B------:R-:W0:Y:S02]  /*00e0*/  LDCU UR4, c[0x0][0x390] ;  /* 0x00007200ff0477ac */ /* 0x000e240008000800 */
[----:B0-----:R-:W-:-:S09]  /*00f0*/  UISETP.GT.AND UP0, UPT, UR4, URZ, UPT ;  /* 0x000000ff0400728c */ /* 0x001fd2000bf04270 */
[----:B------:R-:W-:Y:S05]  /*0100*/  BRA.U !UP0, `(.L_x_2) ;  /* 0x00000005086c7547 */ /* 0x000fea000b800000 */
[----:B------:R-:W0:Y:S01]  /*0110*/  LDCU UR4, c[0x0][0x388] ;  /* 0x00007100ff0477ac */ /* 0x000e220008000800 */
[----:B------:R-:W-:Y:S02]  /*0120*/  MOV R2, 0x7f7fffff ;  /* 0x7f7fffff00027802 */ /* 0x000fe40000000f00 */
[----:B------:R-:W-:Y:S01]  /*0130*/  MOV R0, 0xffffffff ;  /* 0xffffffff00007802 */ /* 0x000fe20000000f00 */
[----:B0-----:R-:W-:-:S03]  /*0140*/  UISETP.GT.AND UP1, UPT, UR4, URZ, UPT ;  /* 0x000000ff0400728c */ /* 0x001fc6000bf24270 */
[----:B------:R-:W-:-:S08]  /*0150*/  UMOV UR4, URZ ;  /* 0x000000ff00047c82 */ /* 0x000fd00008000000 */
.L_x_9:
[----:B------:R-:W-:Y:S05]  /*0160*/  BRA.U !UP1, `(.L_x_3) ;  /* 0x0000000509307547 */ /* 0x000fea000b800000 */
[----:B------:R-:W0:Y:S01]  /*0170*/  LDCU UR8, c[0x0][0x388] ;  /* 0x00007100ff0877ac */ /* 0x000e220008000800 */
[----:B------:R-:W-:Y:S01]  /*0180*/  HFMA2 R7, -RZ, RZ, 0, 0 ;  /* 0x00000000ff077431 */ /* 0x000fe200000001ff */
[----:B------:R-:W-:Y:S01]  /*0190*/  MOV R3, R5 ;  /* 0x0000000500037202 */ /* 0x000fe20000000f00 */
[----:B------:R-:W1:Y:S01]  /*01a0*/  LDCU UR14, c[0x0][0x38c] ;  /* 0x00007180ff0e77ac */ /* 0x000e620008000800 */
[----:B0-----:R-:W-:-:S04]  /*01b0*/  UIMAD UR5, UR4, UR8, URZ ;  /* 0x00000008040572a4 */ /* 0x001fc8000f8e02ff */
[----:B------:R-:W-:Y:S02]  /*01c0*/  UIADD3 UR8, UPT, UPT, UR5, UR8, URZ ;  /* 0x0000000805087290 */ /* 0x000fe4000fffe0ff */
[----:B------:R-:W-:Y:S02]  /*01d0*/  USHF.L.U32 UR11, UR5, 0x2, URZ ;  /* 0x00000002050b7899 */ /* 0x000fe400080006ff */
[----:B------:R-:W-:-:S09]  /*01e0*/  UISETP.GE.AND UP0, UPT, UR5, UR8, UPT ;  /* 0x000000080500728c */ /* 0x000fd2000bf06270 */
[----:B-1----:R-:W-:Y:S05]  /*01f0*/  BRA.U UP0, `(.L_x_4) ;  /* 0x0000000100dc7547 */ /* 0x002fea000b800000 */
[----:B------:R-:W-:Y:S02]  /*0200*/  UIADD3 UR6, UPT, UPT, UR8, -UR5, URZ ;  /* 0x8000000508067290 */ /* 0x000fe4000fffe0ff */
[----:B------:R-:W-:Y:S02]  /*0210*/  UPLOP3.LUT UP0, UPT, UPT, UPT, UPT, 0x80, 0x8 ;  /* 0x000000000008789c */ /* 0x000fe40003f0f070 */
[----:B------:R-:W-:-:S09]  /*0220*/  UISETP.GT.AND UP2, UPT, UR6, 0x3, UPT ;  /* 0x000000030600788c */ /* 0x000fd2000bf44270 */
[----:B------:R-:W-:Y:S05]  /*0230*/  BRA.U !UP2, `(.L_x_5) ;  /* 0x000000010a787547 */ /* 0x000fea000b800000 */
[----:B------:R-:W0:Y:S01]  /*0240*/  LDCU UR13, c[0x0][0x38c] ;  /* 0x00007180ff0d77ac */ /* 0x000e220008000800 */
[----:B------:R-:W-:Y:S02]  /*0250*/  UIADD3 UR12, UPT, UPT, UR8, -0x3, URZ ;  /* 0xfffffffd080c7890 */ /* 0x000fe4000fffe0ff */
[----:B------:R-:W-:-:S11]  /*0260*/  UPLOP3.LUT UP0, UPT, UPT, UPT, UPT, 0x40, 0x4 ;  /* 0x000000000004789c */ /* 0x000fd60003f0e870 */
.L_x_6:
[----:B------:R-:W1:Y:S01]  /*0270*/  LDCU UR6, c[0x0][0x3c0] ;  /* 0x00007800ff0677ac */ /* 0x000e620008000800 */
[----:B0-----:R-:W-:Y:S01]  /*0280*/  IADD3 R6, PT, PT, R3, UR13, RZ ;  /* 0x0000000d03067c10 */ /* 0x001fe2000fffe0ff */
[----:B------:R-:W-:-:S03]  /*0290*/  UMOV UR7, URZ ;  /* 0x000000ff00077c82 */ /* 0x000fc60008000000 */
[----:B------:R-:W-:-:S04]  /*02a0*/  IADD3 R8, PT, PT, R6, UR13, RZ ;  /* 0x0000000d06087c10 */ /* 0x000fc8000fffe0ff */
[----:B------:R-:W-:Y:S01]  /*02b0*/  IADD3 R9, PT, PT, R8, UR13, RZ ;  /* 0x0000000d08097c10 */ /* 0x000fe2000fffe0ff */
[----:B-1----:R-:W5:Y:S01]  /*02c0*/  TLD.LZ RZ, R3, R3, UR6, 1D, 0x1 ;  /* 0x00ff06ff03037f66 */ /* 0x002f6200081e01ff */
[----:B------:R-:W-:Y:S01]  /*02d0*/  TLD.LZ RZ, R6, R6, UR6, 1D, 0x1 ;  /* 0x00ff06ff06067f66 */ /* 0x000fe200081e01ff */
[----:B------:R-:W5:Y:S01]  /*02e0*/  TLD.LZ RZ, R8, R8, UR6, 1D, 0x1 ;  /* 0x00ff06ff08087f66 */ /* 0x000f6200081e01ff */
[----:B------:R0:W5:Y:S01]  /*02f0*/  TLD.LZ RZ, R10, R9, UR6, 1D, 0x1 ;  /* 0x00ff06ff090a7f66 */ /* 0x00016200081e01ff */
[----:B------:R-:W1:Y:S01]  /*0300*/  LDCU UR9, c[0x3][UR11+0x8] ;  /* 0x00c001000b0977ac */ /* 0x000e620008000800 */
[----:B------:R-:W2:Y:S01]  /*0310*/  LDCU UR10, c[0x3][UR11+0xc] ;  /* 0x00c001800b0a77ac */ /* 0x000ea20008000800 */
[----:B------:R-:W-:Y:S01]  /*0320*/  UIADD3 UR5, UPT, UPT, UR5, 0x4, URZ ;  /* 0x0000000405057890 */ /* 0x000fe2000fffe0ff */
[----:B0-----:R-:W0:Y:S01]  /*0330*/  LDCU UR6, c[0x3][UR11] ;  /* 0x00c000000b0677ac */ /* 0x001e220008000800 */
[----:B------:R-:W3:Y:S02]  /*0340*/  LDCU UR7, c[0x3][UR11+0x4] ;  /* 0x00c000800b0777ac */ /* 0x000ee40008000800 */
[----:B------:R-:W-:-:S02]  /*0350*/  UISETP.GE.AND UP2, UPT, UR5, UR12, UPT ;  /* 0x0000000c0500728c */ /* 0x000fc4000bf46270 */
[----:B------:R-:W-:Y:S01]  /*0360*/  UIADD3 UR11, UPT, UPT, UR11, 0x10, URZ ;  /* 0x000000100b0b7890 */ /* 0x000fe2000fffe0ff */
[----:B------:R-:W-:-:S04]  /*0370*/  DEPBAR.LE SB5, 0x1 ;  /* 0x0000d0400000791a */ /* 0x000fc80000000000 */
[----:B0-----:R-:W-:Y:S01]  /*0380*/  FADD R4, R3, -UR6 ;  /* 0x8000000603047e21 */ /* 0x001fe20008000000 */
[----:B-1----:R-:W-:-:S03]  /*0390*/  FADD R3, R8, -UR9 ;  /* 0x8000000908037e21 */ /* 0x002fc60008000000 */
[----:B------:R-:W-:Y:S01]  /*03a0*/  FFMA R4, R4, R4, R7 ;  /* 0x0000000404047223 */ /* 0x000fe20000000007 */
[----:B---3--:R-:W-:-:S04]  /*03b0*/  FADD R7, R6, -UR7 ;  /* 0x8000000706077e21 */ /* 0x008fc80008000000 */
[----:B------:R-:W-:Y:S01]  /*03c0*/  FFMA R4, R7, R7, R4 ;  /* 0x0000000707047223 */ /* 0x000fe20000000004 */
[----:B--2--5:R-:W-:-:S03]  /*03d0*/  FADD R7, R10, -UR10 ;  /* 0x8000000a0a077e21 */ /* 0x024fc60008000000 */
[----:B------:R-:W-:Y:S01]  /*03e0*/  FFMA R4, R3, R3, R4 ;  /* 0x0000000303047223 */ /* 0x000fe20000000004 */
[----:B------:R-:W-:-:S03]  /*03f0*/  IADD3 R3, PT, PT, R9, UR13, RZ ;  /* 0x0000000d09037c10 */ /* 0x000fc6000fffe0ff */
[----:B------:R-:W-:Y:S01]  /*0400*/  FFMA R7, R7, R7, R4 ;  /* 0x0000000707077223 */ /* 0x000fe20000000004 */
[----:B------:R-:W-:Y:S06]  /*0410*/  BRA.U !UP2, `(.L_x_6) ;  /* 0xfffffffd0a947547 */ /* 0x000fec000b83ffff */
.L_x_5:
[----:B------:R-:W-:-:S04]  /*0420*/  UIADD3 UR6, UPT, UPT, UR8, -UR5, URZ ;  /* 0x8000000508067290 */ /* 0x000fc8000fffe0ff */
[----:B------:R-:W-:-:S09]  /*0430*/  UISETP.GT.AND UP2, UPT, UR6, 0x1, UPT ;  /* 0x000000010600788c */ /* 0x000fd2000bf44270 */
[----:B------:R-:W-:Y:S05]  /*0440*/  BRA.U !UP2, `(.L_x_7) ;  /* 0x000000010a407547 */ /* 0x000fea000b800000 */
[----:B------:R-:W0:Y:S01]  /*0450*/  LDCU UR9, c[0x0][0x38c] ;  /* 0x00007180ff0977ac */ /* 0x000e220008000800 */
[----:B------:R-:W1:Y:S01]  /*0460*/  LDCU UR6, c[0x0][0x3c0] ;  /* 0x00007800ff0677ac */ /* 0x000e620008000800 */
[----:B------:R-:W-:Y:S01]  /*0470*/  UMOV UR7, URZ ;  /* 0x000000ff00077c82 */ /* 0x000fe20008000000 */
[----:B0-----:R-:W-:Y:S02]  /*0480*/  IADD3 R6, PT, PT, R3, UR9, RZ ;  /* 0x0000000903067c10 */ /* 0x001fe4000fffe0ff */
[----:B-1----:R-:W5:Y:S02]  /*0490*/  TLD.LZ RZ, R3, R3, UR6, 1D, 0x1 ;  /* 0x00ff06ff03037f66 */ /* 0x002f6400081e01ff */
[----:B------:R0:W5:Y:S01]  /*04a0*/  TLD.LZ RZ, R8, R6, UR6, 1D, 0x1 ;  /* 0x00ff06ff06087f66 */ /* 0x00016200081e01ff */
[----:B------:R-:W-:Y:S02]  /*04b0*/  UIADD3 UR5, UPT, UPT, UR5, 0x2, URZ ;  /* 0x0000000205057890 */ /* 0x000fe4000fffe0ff */
[----:B------:R-:W-:Y:S01]  /*04c0*/  UPLOP3.LUT UP0, UPT, UPT, UPT, UPT, 0x40, 0x4 ;  /* 0x000000000004789c */ /* 0x000fe20003f0e870 */
[----:B0-----:R-:W0:Y:S01]  /*04d0*/  LDCU UR6, c[0x3][UR11] ;  /* 0x00c000000b0677ac */ /* 0x001e220008000800 */
[----:B------:R-:W1:Y:S01]  /*04e0*/  LDCU UR7, c[0x3][UR11+0x4] ;  /* 0x00c000800b0777ac */ /* 0x000e620008000800 */
[----:B------:R-:W-:Y:S01]  /*04f0*/  UIADD3 UR11, UPT, UPT, UR11, 0x8, URZ ;  /* 0x000000080b0b7890 */ /* 0x000fe2000fffe0ff */
[----:B0----5:R-:W-:Y:S01]  /*0500*/  FADD R4, R3, -UR6 ;  /* 0x8000000603047e21 */ /* 0x021fe20008000000 */
[----:B-1----:R-:W-:Y:S01]  /*0510*/  FADD R8, R8, -UR7 ;  /* 0x8000000708087e21 */ /* 0x002fe20008000000 */
[----:B------:R-:W-:-:S02]  /*0520*/  IADD3 R3, PT, PT, R6, UR9, RZ ;  /* 0x0000000906037c10 */ /* 0x000fc4000fffe0ff */
[----:B------:R-:W-:-:S04]  /*0530*/  FFMA R7, R4, R4, R7 ;  /* 0x0000000404077223 */ /* 0x000fc80000000007 */
[----:B------:R-:W-:-:S07]  /*0540*/  FFMA R7, R8, R8, R7 ;  /* 0x0000000808077223 */ /* 0x000fce0000000007 */
.L_x_7:
[----:B------:R-:W-:-:S09]  /*0550*/  UISETP.NE.OR UP0, UPT, UR5, UR8, UP0 ;  /* 0x000000080500728c */ /* 0x000fd20008705670 */
[----:B------:R-:W-:Y:S05]  /*0560*/  BRA.U !UP0, `(.L_x_8) ;  /* 0x0000000108347547 */ /* 0x000fea000b800000 */
.L_x_4:
[----:B------:R-:W0:Y:S01]  /*0570*/  LDCU UR6, c[0x0][0x3c0] ;  /* 0x00007800ff0677ac */ /* 0x000e220008000800 */
[----:B------:R-:W-:Y:S02]  /*0580*/  UMOV UR7, URZ ;  /* 0x000000ff00077c82 */ /* 0x000fe40008000000 */
[----:B0-----:R0:W5:Y:S01]  /*0590*/  TLD.LZ RZ, R4, R3, UR6, 1D, 0x1 ;  /* 0x00ff06ff03047f66 */ /* 0x00116200081e01ff */
[----:B------:R-:W-:-:S04]  /*05a0*/  UIADD3 UR5, UPT, UPT, UR5, 0x1, URZ ;  /* 0x0000000105057890 */ /* 0x000fc8000fffe0ff */
[----:B------:R-:W-:Y:S01]  /*05b0*/  UISETP.NE.AND UP0, UPT, UR5, UR8, UPT ;  /* 0x000000080500728c */ /* 0x000fe2000bf05270 */
[----:B0-----:R-:W0:Y:S01]  /*05c0*/  LDCU UR6, c[0x3][UR11] ;  /* 0x00c000000b0677ac */ /* 0x001e220008000800 */
[----:B------:R-:W-:Y:S01]  /*05d0*/  IADD3 R3, PT, PT, R3, UR14, RZ ;  /* 0x0000000e03037c10 */ /* 0x000fe2000fffe0ff */
[----:B------:R-:W-:Y:S01]  /*05e0*/  UIADD3 UR11, UPT, UPT, UR11, 0x4, URZ ;  /* 0x000000040b0b7890 */ /* 0x000fe2000fffe0ff */
[----:B0----5:R-:W-:-:S04]  /*05f0*/  FADD R4, R4, -UR6 ;  /* 0x8000000604047e21 */ /* 0x021fc80008000000 */
[----:B------:R-:W-:Y:S01]  /*0600*/  FFMA R7, R4, R4, R7 ;  /* 0x0000000404077223 */ /* 0x000fe20000000007 */
[----:B------:R-:W-:Y:S06]  /*0610*/  BRA.U UP0, `(.L_x_4) ;  /* 0xfffffffd00d47547 */ /* 0x000fec000b83ffff */
[----:B------:R-:W-:Y:S05]  /*0620*/  BRA `(.L_x_8) ;  /* 0x0000000000047947 */ /* 0x000fea0003800000 */
.L_x_3:
[----:B------:R-:W-:-:S07]  /*0630*/  HFMA2 R7, -RZ, RZ, 0, 0 ;  /* 0x00000000ff077431 */ /* 0x000fce00000001ff */
.L_x_8:
[----:B------:R-:W-:Y:S01]  /*0640*/  FSETP.GEU.AND P0, PT, R7, R2, PT ;  /* 0x000000020700720b */ /* 0x000fe20003f0e000 */
[----:B------:R-:W0:-:S12]  /*0650*/  LDCU UR5, c[0x0][0x390] ;  /* 0x00007200ff0577ac */ /* 0x000e180008000800 */
[----:B------:R-:W-:Y:S01]  /*0660*/  @!P0 MOV R0, UR4 ;  /* 0x0000000400008c02 */ /* 0x000fe20008000f00 */
[----:B------:R-:W-:Y:S01]  /*0670*/  UIADD3 UR4, UPT, UPT, UR4, 0x1, URZ ;  /* 0x0000000104047890 */ /* 0x000fe2000fffe0ff */
[----:B------:R-:W-:-:S03]  /*0680*/  @!P0 MOV R2, R7 ;  /* 0x0000000700028202 */ /* 0x000fc60000000f00 */
[----:B0-----:R-:W-:-:S09]  /*0690*/  UISETP.NE.AND UP0, UPT, UR4, UR5, UPT ;  /* 0x000000050400728c */ /* 0x001fd2000bf05270 */
[----:B------:R-:W-:Y:S05]  /*06a0*/  BRA.U UP0, `(.L_x_9) ;  /* 0xfffffff900ac7547 */ /* 0x000fea000b83ffff */
[----:B------:R-:W-:Y:S05]  /*06b0*/  BRA `(.L_x_10) ;  /* 0x00000000000c7947 */ /* 0x000fea0003800000 */
.L_x_2:
[----:B------:R-:W-:Y:S01]  /*06c0*/  MOV R0, 0xffffffff ;  /* 0xffffffff00007802 */ /* 0x000fe20000000f00 */
[----:B------:R-:W-:Y:S06]  /*06d0*/  BRA `(.L_x_10) ;  /* 0x0000000000047947 */ /* 0x000fec0003800000 */
.L_x_1:
[----:B------:R-:W-:-:S07]  /*06e0*/  MOV R0, 0xffffffff ;  /* 0xffffffff00007802 */ /* 0x000fce0000000f00 */
.L_x_10:
[----:B------:R-:W-:Y:S05]  /*06f0*/  BSYNC.RECONVERGENT B0 ;  /* 0x0000000000007941 */ /* 0x000fea0003800200 */
.L_x_0:
[----:B------:R-:W-:Y:S05]  /*0700*/  @P1 EXIT ;  /* 0x000000000000194d */ /* 0x000fea0003800000 */
[----:B------:R-:W0:Y:S01]  /*0710*/  LDC.64 R2, c[0x0][0x398] ;  /* 0x0000e600ff027b82 */ /* 0x000e220000000a00 */
[----:B------:R-:W1:Y:S01]  /*0720*/  LDCU.64 UR4, c[0x0][0x358] ;  /* 0x00006b00ff0477ac */ /* 0x000e620008000a00 */
[----:B0-----:R-:W-:-:S05]  /*0730*/  IMAD.WIDE.U32 R2, R5, 0x4, R2 ;  /* 0x0000000405027825 */ /* 0x001fca00078e0002 */
[----:B-1----:R-:W-:Y:S01]  /*0740*/  STG.E desc[UR4][R2.64], R0 ;  /* 0x0000000002007986 */ /* 0x002fe2000c101904 */
[----:B------:R-:W-:Y:S05]  /*0750*/  EXIT ;  /* 0x000000000000794d */ /* 0x000fea0003800000 */
.L_x_11:
[----:B------:R-:W-:-:S00]  /*0760*/  BRA `(.L_x_11) ;  /* 0xfffffffc00fc7947 */ /* 0x000fc0000383ffff */
[----:B------:R-:W-:-:S00]  /*0770*/  NOP ;  /* 0x0000000000007918 */ /* 0x000fc00000000000 */
        /* <DEDUP_REMOVED lines=8> */
.L_x_14:


//--------------------- .text._Z14invert_mappingPfS_ii --------------------------
	.section	.text._Z14invert_mappingPfS_ii,"ax",@progbits
	.align	128
.text._Z14invert_mappingPfS_ii:
        .type           _Z14invert_mappingPfS_ii,@function
        .size           _Z14invert_mappingPfS_ii,(.L_x_15 - _Z14invert_mappingPfS_ii)
        .other          _Z14invert_mappingPfS_ii,@"STO_CUDA_ENTRY STV_DEFAULT"
_Z14invert_mappingPfS_ii:
[----:B------:R-:W-:Y:S01]  /*0000*/  LDC R1, c[0x0][0x37c] ;  /* 0x0000df00ff017b82 */ /* 0x000fe20000000800 */
[----:B------:R-:W0:Y:S07]  /*0010*/  S2R R0, SR_TID.X ;  /* 0x0000000000007919 */ /* 0x000e2e0000002100 */
[----:B------:R-:W0:Y:S08]  /*0020*/  S2UR UR4, SR_CTAID.X ;  /* 0x00000000000479c3 */ /* 0x000e300000002500 */
[----:B------:R-:W0:Y:S08]  /*0030*/  LDC R7, c[0x0][0x360] ;  /* 0x0000d800ff077b82 */ /* 0x000e300000000800 */
[----:B------:R-:W1:Y:S01]  /*0040*/  LDC R8, c[0x0][0x390] ;  /* 0x0000e400ff087b82 */ /* 0x000e620000000800 */
[----:B0-----:R-:W-:-:S05]  /*0050*/  IMAD R7, R7, UR4, R0 ;  /* 0x0000000407077c24 */ /* 0x001fca000f8e0200 */
[----:B-1----:R-:W-:-:S13]  /*0060*/  ISETP.GE.AND P0, PT, R7, R8, PT ;  /* 0x000000080700720c */ /* 0x002fda0003f06270 */
[----:B------:R-:W-:Y:S05]  /*0070*/  @P0 EXIT ;  /* 0x000000000000094d */ /* 0x000fea0003800000 */
[----:B------:R-:W0:Y:S02]  /*0080*/  LDCU UR6, c[0x0][0x394] ;  /* 0x00007280ff0677ac */ /* 0x000e240008000800 */
[----:B0-----:R-:W-:-:S13]  /*0090*/  ISETP.LT.AND P0, PT, RZ, UR6, PT ;  /* 0x00000006ff007c0c */ /* 0x001fda000bf01270 */
[----:B------:R-:W-:Y:S05]  /*00a0*/  @!P0 EXIT ;  /* 0x000000000000894d */ /* 0x000fea0003800000 */
[----:B------:R-:W0:Y:S01]  /*00b0*/  LDC.64 R2, c[0x0][0x380] ;  /* 0x0000e000ff027b82 */ /* 0x000e220000000a00 */
[----:B------:R-:W-:Y:S01]  /*00c0*/  IMAD R9, R7, UR6, RZ ;  /* 0x0000000607097c24 */ /* 0x000fe2000f8e02ff */
[----:B------:R-:W1:Y:S03]  /*00d0*/  LDCU.64 UR4, c[0x0][0x358] ;  /* 0x00006b00ff0477ac */ /* 0x000e660008000a00 */
[----:B------:R-:W-:-:S03]  /*00e0*/  VIADD R0, R9, UR6 ;  /* 0x0000000609007c36 */ /* 0x000fc60008000000 */
[----:B------:R-:W2:Y:S01]  /*00f0*/  LDC.64 R4, c[0x0][0x388] ;  /* 0x0000e200ff047b82 */ /* 0x000ea20000000a00 */
[----:B0-----:R-:W-:-:S03]  /*0100*/  IMAD.WIDE R2, R9, 0x4, R2 ;  /* 0x0000000409027825 */ /* 0x001fc600078e0202 */
[----:B------:R-:W-:Y:S02]  /*0110*/  MOV R6, R2 ;  /* 0x0000000200067202 */ /* 0x000fe40000000f00 */
[----:B------:R-:W-:Y:S01]  /*0120*/  MOV R11, R3 ;  /* 0x00000003000b7202 */ /* 0x000fe20000000f00 */
[----:B-12---:R-:W-:-:S07]  /*0130*/  IMAD.WIDE R2, R7, 0x4, R4 ;  /* 0x0000000407027825 */ /* 0x006fce00078e0204 */
.L_x_12:
[----:B------:R-:W-:Y:S01]  /*0140*/  IMAD.MOV.U32 R5, RZ, RZ, R11 ;  /* 0x000000ffff057224 */ /* 0x000fe200078e000b */
[----:B------:R-:W-:-:S05]  /*0150*/  MOV R4, R6 ;  /* 0x0000000600047202 */ /* 0x000fca0000000f00 */
[----:B------:R-:W2:Y:S01]  /*0160*/  LDG.E R5, desc[UR4][R4.64] ;  /* 0x0000000404057981 */ /* 0x000ea2000c1e1900 */
[----:B------:R-:W-:Y:S02]  /*0170*/  IADD3 R9, PT, PT, R9, 0x1, RZ ;  /* 0x0000000109097810 */ /* 0x000fe40007ffe0ff */
[----:B------:R-:W-:Y:S02]  /*0180*/  IADD3 R6, P1, PT, R6, 0x4, RZ ;  /* 0x0000000406067810 */ /* 0x000fe40007f3e0ff */
[----:B------:R-:W-:-:S03]  /*0190*/  ISETP.NE.AND P0, PT, R9, R0, PT ;  /* 0x000000000900720c */ /* 0x000fc60003f05270 */
[----:B------:R-:W-:Y:S01]  /*01a0*/  IMAD.X R11, RZ, RZ, R11, P1 ;  /* 0x000000ffff0b7224 */ /* 0x000fe200008e060b */
[----:B--2---:R0:W-:Y:S02]  /*01b0*/  STG.E desc[UR4][R2.64], R5 ;  /* 0x0000000502007986 */ /* 0x0041e4000c101904 */
[----:B0-----:R-:W-:-:S07]  /*01c0*/  IMAD.WIDE R2, R8, 0x4, R2 ;  /* 0x0000000408027825 */ /* 0x001fce00078e0202 */
[----:B------:R-:W-:Y:S05]  /*01d0*/  @P0 BRA `(.L_x_12) ;  /* 0xfffffffc00d80947 */ /* 0x000fea000383ffff */
[----:B------:R-:W-:Y:S05]  /*01e0*/  EXIT ;  /* 0x000000000000794d */ /* 0x000fea0003800000 */
.L_x_13:
        /* <DEDUP_REMOVED lines=9> */
.L_x_15:


//--------------------- .nv.shared.reserved.0     --------------------------
	.section	.nv.shared.reserved.0,"aw",@nobits
	.weak		__nv_reservedSMEM_offset_0_alias
	.size		__nv_reservedSMEM_offset_0_alias, 0, 64
	.other		__nv_reservedSMEM_offset_0_alias,@"STO_CUDA_RESERVED_SHARED STV_DEFAULT"
__nv_reservedSMEM_offset_0_alias:
	.zero		0
	.zero		64


//--------------------- .nv.constant0._Z14invert_mappingPfS_ii --------------------------
	.section	.nv.constant0._Z14invert_mappingPfS_ii,"a",@progbits
	.sectionflags	@""
	.align	4
.nv.constant0._Z14invert_mappingPfS_ii:
	.zero		920


//--------------------- SYMBOLS --------------------------

	.type		.nv.reservedSmem.offset0,@object
	.size		.nv.reservedSmem.offset0,0x4
	.type		t_features,@"STT_CUDA_TEXTURE"
	.type		t_features_flipped,@"STT_CUDA_TEXTURE"
	.type		t_clusters,@"STT_CUDA_TEXTURE"
